	.headerflags	@"EF_CUDA_TEXMODE_UNIFIED EF_CUDA_64BIT_ADDRESS EF_CUDA_ACCELERATORS EF_CUDA_SM90 EF_CUDA_VIRTUAL_SM(EF_CUDA_SM90)"
	.elftype	@"ET_EXEC"


//--------------------- .nv.info                  --------------------------
	.section	.nv.info,"",@"SHT_CUDA_INFO"
	.align	4


	//----- nvinfo : EIATTR_REGCOUNT
	.align		4
        /*0000*/ 	.byte	0x04, 0x2f
        /*0002*/ 	.short	(.L_1 - .L_0)
	.align		4
.L_0:
        /*0004*/ 	.word	index@(triton_poi_fused_convolution_leaky_relu_15)
        /*0008*/ 	.word	0x0000000c


	//----- nvinfo : EIATTR_MIN_STACK_SIZE
	.align		4
.L_1:
        /*000c*/ 	.byte	0x04, 0x12
        /*000e*/ 	.short	(.L_3 - .L_2)
	.align		4
.L_2:
        /*0010*/ 	.word	index@(triton_poi_fused_convolution_leaky_relu_15)
        /*0014*/ 	.word	0x00000000


	//----- nvinfo : EIATTR_FRAME_SIZE
	.align		4
.L_3:
        /*0018*/ 	.byte	0x04, 0x11
        /*001a*/ 	.short	(.L_5 - .L_4)
	.align		4
.L_4:
        /*001c*/ 	.word	index@(triton_poi_fused_convolution_leaky_relu_15)
        /*0020*/ 	.word	0x00000000


	//----- nvinfo : EIATTR_MIN_STACK_SIZE
	.align		4
.L_5:
        /*0024*/ 	.byte	0x04, 0x12
        /*0026*/ 	.short	(.L_7 - .L_6)
	.align		4
.L_6:
        /*0028*/ 	.word	index@(triton_poi_fused_convolution_leaky_relu_15)
        /*002c*/ 	.word	0x00000000
.L_7:


//--------------------- .nv.info.triton_poi_fused_convolution_leaky_relu_15 --------------------------
	.section	.nv.info.triton_poi_fused_convolution_leaky_relu_15,"",@"SHT_CUDA_INFO"
	.sectionflags	@""
	.align	4


	//----- nvinfo : EIATTR_CUDA_API_VERSION
	.align		4
        /*0000*/ 	.byte	0x04, 0x37
        /*0002*/ 	.short	(.L_9 - .L_8)
.L_8:
        /*0004*/ 	.word	0x0000007c


	//----- nvinfo : EIATTR_KPARAM_INFO
	.align		4
.L_9:
        /*0008*/ 	.byte	0x04, 0x17
        /*000a*/ 	.short	(.L_11 - .L_10)
.L_10:
        /*000c*/ 	.word	0x00000000
        /*0010*/ 	.short	0x0002
        /*0012*/ 	.short	0x0010
        /*0014*/ 	.byte	0x00, 0xf0, 0x11, 0x00


	//----- nvinfo : EIATTR_KPARAM_INFO
	.align		4
.L_11:
        /*0018*/ 	.byte	0x04, 0x17
        /*001a*/ 	.short	(.L_13 - .L_12)
.L_12:
        /*001c*/ 	.word	0x00000000
        /*0020*/ 	.short	0x0001
        /*0022*/ 	.short	0x0008
        /*0024*/ 	.byte	0x00, 0xf4, 0x21, 0x00


	//----- nvinfo : EIATTR_KPARAM_INFO
	.align		4
.L_13:
        /*0028*/ 	.byte	0x04, 0x17
        /*002a*/ 	.short	(.L_15 - .L_14)
.L_14:
        /*002c*/ 	.word	0x00000000
        /*0030*/ 	.short	0x0000
        /*0032*/ 	.short	0x0000
        /*0034*/ 	.byte	0x00, 0xf4, 0x21, 0x00


	//----- nvinfo : EIATTR_SPARSE_MMA_MASK
	.align		4
.L_15:
        /*0038*/ 	.byte	0x03, 0x50
        /*003a*/ 	.short	0x0000


	//----- nvinfo : EIATTR_MAXREG_COUNT
	.align		4
        /*003c*/ 	.byte	0x03, 0x1b
        /*003e*/ 	.short	0x00ff


	//----- nvinfo : EIATTR_EXIT_INSTR_OFFSETS
	.align		4
        /*0040*/ 	.byte	0x04, 0x1c
        /*0042*/ 	.short	(.L_17 - .L_16)


	//   ....[0]....
.L_16:
        /*0044*/ 	.word	0x000001e0


	//   ....[1]....
        /*0048*/ 	.word	0x00000200


	//----- nvinfo : EIATTR_REQNTID
	.align		4
.L_17:
        /*004c*/ 	.byte	0x04, 0x10
        /*004e*/ 	.short	(.L_19 - .L_18)
.L_18:
        /*0050*/ 	.word	0x00000080
        /*0054*/ 	.word	0x00000001
        /*0058*/ 	.word	0x00000001


	//----- nvinfo : EIATTR_CBANK_PARAM_SIZE
	.align		4
.L_19:
        /*005c*/ 	.byte	0x03, 0x19
        /*005e*/ 	.short	0x0014


	//----- nvinfo : EIATTR_PARAM_CBANK
	.align		4
        /*0060*/ 	.byte	0x04, 0x0a
        /*0062*/ 	.short	(.L_21 - .L_20)
	.align		4
.L_20:
        /*0064*/ 	.word	index@(.nv.constant0.triton_poi_fused_convolution_leaky_relu_15)
        /*0068*/ 	.short	0x0210
        /*006a*/ 	.short	0x0014


	//----- nvinfo : EIATTR_SW_WAR
	.align		4
.L_21:
        /*006c*/ 	.byte	0x04, 0x36
        /*006e*/ 	.short	(.L_23 - .L_22)
.L_22:
        /*0070*/ 	.word	0x00000008
.L_23:


//--------------------- .nv.callgraph             --------------------------
	.section	.nv.callgraph,"",@"SHT_CUDA_CALLGRAPH"
	.align	4
	.sectionentsize	8
	.align		4
        /*0000*/ 	.word	0x00000000
	.align		4
        /*0004*/ 	.word	0xffffffff
	.align		4
        /*0008*/ 	.word	0x00000000
	.align		4
        /*000c*/ 	.word	0xfffffffe
	.align		4
        /*0010*/ 	.word	0x00000000
	.align		4
        /*0014*/ 	.word	0xfffffffd
	.align		4
        /*0018*/ 	.word	0x00000000
	.align		4
        /*001c*/ 	.word	0xfffffffc


//--------------------- .text.triton_poi_fused_convolution_leaky_relu_15 --------------------------
	.section	.text.triton_poi_fused_convolution_leaky_relu_15,"ax",@progbits
	.align	128
        .global         triton_poi_fused_convolution_leaky_relu_15
        .type           triton_poi_fused_convolution_leaky_relu_15,@function
        .size           triton_poi_fused_convolution_leaky_relu_15,(.L_x_1 - triton_poi_fused_convolution_leaky_relu_15)
        .other          triton_poi_fused_convolution_leaky_relu_15,@"STO_CUDA_ENTRY STV_DEFAULT"
triton_poi_fused_convolution_leaky_relu_15:
.text.triton_poi_fused_convolution_leaky_relu_15:
[----:B------:R-:W0:Y:S02]  /*0000*/  LDC R1, c[0x0][0x28] ;  /* 0x00000a00ff017b82 */ /* 0x000e240000000800 */
[----:B------:R-:W1:Y:S01]  /*0010*/  S2R R0, SR_TID.X ;  /* 0x0000000000007919 */ /* 0x000e620000002100 */
[----:B------:R-:W2:Y:S01]  /*0020*/  LDC.64 R4, c[0x0][0x218] ;  /* 0x00008600ff047b82 */ /* 0x000ea20000000a00 */
[----:B------:R-:W-:Y:S01]  /*0030*/  ULDC.64 UR4, c[0x0][0x208] ;  /* 0x0000820000047ab9 */ /* 0x000fe20000000a00 */
[----:B------:R-:W3:Y:S06]  /*0040*/  S2R R7, SR_CTAID.X ;  /* 0x0000000000077919 */ /* 0x000eec0000002500 */
[----:B------:R-:W4:Y:S01]  /*0050*/  LDC.64 R2, c[0x0][0x210] ;  /* 0x00008400ff027b82 */ /* 0x000f220000000a00 */
[----:B-1----:R-:W-:-:S05]  /*0060*/  IMAD.SHL.U32 R0, R0, 0x2, RZ ;  /* 0x0000000200007824 */ /* 0x002fca00078e00ff */
[----:B------:R-:W-:-:S04]  /*0070*/  LOP3.LUT R0, R0, 0xfe, RZ, 0xc0, !PT ;  /* 0x000000fe00007812 */ /* 0x000fc800078ec0ff */
[----:B---3--:R-:W-:-:S04]  /*0080*/  LEA R7, R7, R0, 0x8 ;  /* 0x0000000007077211 */ /* 0x008fc800078e40ff */
[C---:B------:R-:W-:Y:S01]  /*0090*/  ISETP.GE.AND P2, PT, R7.reuse, 0xc400, PT ;  /* 0x0000c4000700780c */ /* 0x040fe20003f46270 */
[----:B------:R-:W-:-:S04]  /*00a0*/  IMAD.HI R0, R7, 0x5397829d, RZ ;  /* 0x5397829d07007827 */ /* 0x000fc800078e02ff */
[----:B----4-:R-:W-:Y:S01]  /*00b0*/  IMAD.WIDE R2, R7, 0x4, R2 ;  /* 0x0000000407027825 */ /* 0x010fe200078e0202 */
[----:B------:R-:W-:Y:S02]  /*00c0*/  SHF.R.U32.HI R9, RZ, 0x1f, R0 ;  /* 0x0000001fff097819 */ /* 0x000fe40000011600 */
[----:B------:R-:W-:Y:S02]  /*00d0*/  CS2R R6, SRZ ;  /* 0x0000000000067805 */ /* 0x000fe4000001ff00 */
[----:B------:R-:W-:-:S04]  /*00e0*/  LEA.HI.SX32 R9, R0, R9, 0x1a ;  /* 0x0000000900097211 */ /* 0x000fc800078fd2ff */
[----:B------:R-:W3:Y:S01]  /*00f0*/  @!P2 LDG.E.64 R6, desc[UR4][R2.64] ;  /* 0x000000040206a981 */ /* 0x000ee2000c1e1b00 */
[----:B------:R-:W-:-:S04]  /*0100*/  LEA.HI R0, R9, R9, RZ, 0x6 ;  /* 0x0000000909007211 */ /* 0x000fc800078f30ff */
[----:B------:R-:W-:-:S05]  /*0110*/  LOP3.LUT R0, R0, 0xffffffc0, RZ, 0xc0, !PT ;  /* 0xffffffc000007812 */ /* 0x000fca00078ec0ff */
[----:B------:R-:W-:Y:S02]  /*0120*/  IMAD.IADD R9, R9, 0x1, -R0 ;  /* 0x0000000109097824 */ /* 0x000fe400078e0a00 */
[----:B------:R-:W-:Y:S02]  /*0130*/  IMAD.MOV.U32 R0, RZ, RZ, RZ ;  /* 0x000000ffff007224 */ /* 0x000fe400078e00ff */
[----:B--2---:R-:W-:Y:S01]  /*0140*/  IMAD.WIDE R4, R9, 0x4, R4 ;  /* 0x0000000409047825 */ /* 0x004fe200078e0204 */
[----:B------:R-:W-:-:S04]  /*0150*/  HFMA2.MMA R9, -RZ, RZ, 0, 0 ;  /* 0x00000000ff097435 */ /* 0x000fc800000001ff */
[----:B------:R-:W3:Y:S06]  /*0160*/  @!P2 LDG.E.EL R0, desc[UR4][R4.64] ;  /* 0x000000040400a981 */ /* 0x000eec000c2e1900 */
[----:B------:R-:W2:Y:S01]  /*0170*/  @!P2 LDG.E.EL R9, desc[UR4][R4.64] ;  /* 0x000000040409a981 */ /* 0x000ea2000c2e1900 */
[----:B---3--:R-:W-:Y:S02]  /*0180*/  FSETP.GT.AND P1, PT, R7, -R0, PT ;  /* 0x800000000700720b */ /* 0x008fe40003f24000 */
[----:B--2---:R-:W-:Y:S01]  /*0190*/  FSETP.GT.AND P0, PT, R6, -R9, PT ;  /* 0x800000090600720b */ /* 0x004fe20003f04000 */
[----:B------:R-:W-:Y:S01]  /*01a0*/  FADD R6, R9, R6 ;  /* 0x0000000609067221 */ /* 0x000fe20000000000 */
[----:B------:R-:W-:-:S09]  /*01b0*/  FADD R7, R0, R7 ;  /* 0x0000000700077221 */ /* 0x000fd20000000000 */
[----:B------:R-:W-:Y:S02]  /*01c0*/  @!P1 FMUL R7, R7, 0.20000000298023223877 ;  /* 0x3e4ccccd07079820 */ /* 0x000fe40000400000 */
[----:B------:R-:W-:Y:S01]  /*01d0*/  @!P0 FMUL R6, R6, 0.20000000298023223877 ;  /* 0x3e4ccccd06068820 */ /* 0x000fe20000400000 */
[----:B------:R-:W-:Y:S06]  /*01e0*/  @P2 EXIT ;  /* 0x000000000000294d */ /* 0x000fec0003800000 */
[----:B------:R-:W-:Y:S01]  /*01f0*/  STG.E.64 desc[UR4][R2.64], R6 ;  /* 0x0000000602007986 */ /* 0x000fe2000c101b04 */
[----:B------:R-:W-:Y:S05]  /*0200*/  EXIT ;  /* 0x000000000000794d */ /* 0x000fea0003800000 */
.L_x_0:
[----:B------:R-:W-:-:S00]  /*0210*/  BRA `(.L_x_0) ;  /* 0xfffffffc00fc7947 */ /* 0x000fc0000383ffff */
[----:B------:R-:W-:-:S00]  /*0220*/  NOP ;  /* 0x0000000000007918 */ /* 0x000fc00000000000 */
        /* <DEDUP_REMOVED lines=13> */
.L_x_1:


//--------------------- .nv.constant0.triton_poi_fused_convolution_leaky_relu_15 --------------------------
	.section	.nv.constant0.triton_poi_fused_convolution_leaky_relu_15,"a",@progbits
	.sectionflags	@""
	.align	4
.nv.constant0.triton_poi_fused_convolution_leaky_relu_15:
	.zero		548
